//
// Generated by NVIDIA NVVM Compiler
//
// Compiler Build ID: CL-36424714
// Cuda compilation tools, release 13.0, V13.0.88
// Based on NVVM 20.0.0
//

.version 9.0
.target sm_100
.address_size 64

	// .globl	_ZN3cub18CUB_300001_SM_10006detail11EmptyKernelIvEEvv
.global .align 1 .b8 _ZN41_INTERNAL_8e35434e_4_k_cu_3a1d2a62_1012204cuda3std3__45__cpo5beginE[1];
.global .align 1 .b8 _ZN41_INTERNAL_8e35434e_4_k_cu_3a1d2a62_1012204cuda3std3__45__cpo3endE[1];
.global .align 1 .b8 _ZN41_INTERNAL_8e35434e_4_k_cu_3a1d2a62_1012204cuda3std3__45__cpo6cbeginE[1];
.global .align 1 .b8 _ZN41_INTERNAL_8e35434e_4_k_cu_3a1d2a62_1012204cuda3std3__45__cpo4cendE[1];
.global .align 1 .b8 _ZN41_INTERNAL_8e35434e_4_k_cu_3a1d2a62_1012204cuda3std3__45__cpo6rbeginE[1];
.global .align 1 .b8 _ZN41_INTERNAL_8e35434e_4_k_cu_3a1d2a62_1012204cuda3std3__45__cpo4rendE[1];
.global .align 1 .b8 _ZN41_INTERNAL_8e35434e_4_k_cu_3a1d2a62_1012204cuda3std3__45__cpo7crbeginE[1];
.global .align 1 .b8 _ZN41_INTERNAL_8e35434e_4_k_cu_3a1d2a62_1012204cuda3std3__45__cpo5crendE[1];
.global .align 1 .b8 _ZN41_INTERNAL_8e35434e_4_k_cu_3a1d2a62_1012204cuda3std3__443_GLOBAL__N__8e35434e_4_k_cu_3a1d2a62_1012206ignoreE[1];
.global .align 1 .b8 _ZN41_INTERNAL_8e35434e_4_k_cu_3a1d2a62_1012204cuda3std3__419piecewise_constructE[1];
.global .align 1 .b8 _ZN41_INTERNAL_8e35434e_4_k_cu_3a1d2a62_1012204cuda3std3__48in_placeE[1];
.global .align 1 .b8 _ZN41_INTERNAL_8e35434e_4_k_cu_3a1d2a62_1012204cuda3std3__420unreachable_sentinelE[1];
.global .align 1 .b8 _ZN41_INTERNAL_8e35434e_4_k_cu_3a1d2a62_1012204cuda3std3__47nulloptE[1];
.global .align 1 .b8 _ZN41_INTERNAL_8e35434e_4_k_cu_3a1d2a62_1012204cuda3std3__48unexpectE[1];
.global .align 1 .b8 _ZN41_INTERNAL_8e35434e_4_k_cu_3a1d2a62_1012204cuda3std6ranges3__45__cpo4swapE[1];
.global .align 1 .b8 _ZN41_INTERNAL_8e35434e_4_k_cu_3a1d2a62_1012204cuda3std6ranges3__45__cpo9iter_moveE[1];
.global .align 1 .b8 _ZN41_INTERNAL_8e35434e_4_k_cu_3a1d2a62_1012204cuda3std6ranges3__45__cpo5beginE[1];
.global .align 1 .b8 _ZN41_INTERNAL_8e35434e_4_k_cu_3a1d2a62_1012204cuda3std6ranges3__45__cpo3endE[1];
.global .align 1 .b8 _ZN41_INTERNAL_8e35434e_4_k_cu_3a1d2a62_1012204cuda3std6ranges3__45__cpo6cbeginE[1];
.global .align 1 .b8 _ZN41_INTERNAL_8e35434e_4_k_cu_3a1d2a62_1012204cuda3std6ranges3__45__cpo4cendE[1];
.global .align 1 .b8 _ZN41_INTERNAL_8e35434e_4_k_cu_3a1d2a62_1012204cuda3std6ranges3__45__cpo7advanceE[1];
.global .align 1 .b8 _ZN41_INTERNAL_8e35434e_4_k_cu_3a1d2a62_1012204cuda3std6ranges3__45__cpo9iter_swapE[1];
.global .align 1 .b8 _ZN41_INTERNAL_8e35434e_4_k_cu_3a1d2a62_1012204cuda3std6ranges3__45__cpo4nextE[1];
.global .align 1 .b8 _ZN41_INTERNAL_8e35434e_4_k_cu_3a1d2a62_1012204cuda3std6ranges3__45__cpo4prevE[1];
.global .align 1 .b8 _ZN41_INTERNAL_8e35434e_4_k_cu_3a1d2a62_1012204cuda3std6ranges3__45__cpo4dataE[1];
.global .align 1 .b8 _ZN41_INTERNAL_8e35434e_4_k_cu_3a1d2a62_1012204cuda3std6ranges3__45__cpo5cdataE[1];
.global .align 1 .b8 _ZN41_INTERNAL_8e35434e_4_k_cu_3a1d2a62_1012204cuda3std6ranges3__45__cpo4sizeE[1];
.global .align 1 .b8 _ZN41_INTERNAL_8e35434e_4_k_cu_3a1d2a62_1012204cuda3std6ranges3__45__cpo5ssizeE[1];
.global .align 1 .b8 _ZN41_INTERNAL_8e35434e_4_k_cu_3a1d2a62_1012204cuda3std6ranges3__45__cpo8distanceE[1];
.global .align 1 .b8 _ZN41_INTERNAL_8e35434e_4_k_cu_3a1d2a62_1012206thrust24THRUST_300001_SM_1000_NS8cuda_cub3parE[1];
.global .align 1 .b8 _ZN41_INTERNAL_8e35434e_4_k_cu_3a1d2a62_1012206thrust24THRUST_300001_SM_1000_NS8cuda_cub10par_nosyncE[1];
.global .align 1 .b8 _ZN41_INTERNAL_8e35434e_4_k_cu_3a1d2a62_1012206thrust24THRUST_300001_SM_1000_NS6system6detail10sequential3seqE[1];
.global .align 1 .b8 _ZN41_INTERNAL_8e35434e_4_k_cu_3a1d2a62_1012206thrust24THRUST_300001_SM_1000_NS12placeholders2_1E[1];
.global .align 1 .b8 _ZN41_INTERNAL_8e35434e_4_k_cu_3a1d2a62_1012206thrust24THRUST_300001_SM_1000_NS12placeholders2_2E[1];
.global .align 1 .b8 _ZN41_INTERNAL_8e35434e_4_k_cu_3a1d2a62_1012206thrust24THRUST_300001_SM_1000_NS12placeholders2_3E[1];
.global .align 1 .b8 _ZN41_INTERNAL_8e35434e_4_k_cu_3a1d2a62_1012206thrust24THRUST_300001_SM_1000_NS12placeholders2_4E[1];
.global .align 1 .b8 _ZN41_INTERNAL_8e35434e_4_k_cu_3a1d2a62_1012206thrust24THRUST_300001_SM_1000_NS12placeholders2_5E[1];
.global .align 1 .b8 _ZN41_INTERNAL_8e35434e_4_k_cu_3a1d2a62_1012206thrust24THRUST_300001_SM_1000_NS12placeholders2_6E[1];
.global .align 1 .b8 _ZN41_INTERNAL_8e35434e_4_k_cu_3a1d2a62_1012206thrust24THRUST_300001_SM_1000_NS12placeholders2_7E[1];
.global .align 1 .b8 _ZN41_INTERNAL_8e35434e_4_k_cu_3a1d2a62_1012206thrust24THRUST_300001_SM_1000_NS12placeholders2_8E[1];
.global .align 1 .b8 _ZN41_INTERNAL_8e35434e_4_k_cu_3a1d2a62_1012206thrust24THRUST_300001_SM_1000_NS12placeholders2_9E[1];
.global .align 1 .b8 _ZN41_INTERNAL_8e35434e_4_k_cu_3a1d2a62_1012206thrust24THRUST_300001_SM_1000_NS12placeholders3_10E[1];
.global .align 1 .b8 _ZN41_INTERNAL_8e35434e_4_k_cu_3a1d2a62_1012206thrust24THRUST_300001_SM_1000_NS3seqE[1];

.visible .entry _ZN3cub18CUB_300001_SM_10006detail11EmptyKernelIvEEvv()
{


	ret;

}


// ===== COMPILED SASS (sm_100) =====

	.target	sm_100

	.elftype	@"ET_EXEC"


//--------------------- .note.nv.tkinfo           --------------------------
	.section	.note.nv.tkinfo,"",@"SHT_NOTE"
	.sectionflags	@"SHF_NOTE_NV_TKINFO"
	.tkinfo
        /*0018*/ 	.word	0x00000002
        /*0030*/ 	.string	""
        /*0030*/ 	.string	"ptxas"
        /*0030*/ 	.string	"Cuda compilation tools, release 13.0, V13.0.88"
        /*0030*/ 	.string	"Build cuda_13.0.r13.0/compiler.36424714_0"
        /*0030*/ 	.string	"-arch sm_100 -m 64 "



//--------------------- .note.nv.cuinfo           --------------------------
	.section	.note.nv.cuinfo,"",@"SHT_NOTE"
	.sectionflags	@"SHF_NOTE_NV_CUINFO"
        /*0018*/ 	.short	0x0002
        /*001a*/ 	.short	0x0064
        /*001c*/ 	.short	0x0082
	.zero		2


//--------------------- .nv.info                  --------------------------
	.section	.nv.info,"",@"SHT_CUDA_INFO"
	.align	4


	//----- nvinfo : EIATTR_REGCOUNT
	.align		4
        /*0000*/ 	.byte	0x04, 0x2f
        /*0002*/ 	.short	(.L_44 - .L_43)
	.align		4
.L_43:
        /*0004*/ 	.word	index@(_ZN3cub18CUB_300001_SM_10006detail11EmptyKernelIvEEvv)
        /*0008*/ 	.word	0x00000004


	//----- nvinfo : EIATTR_FRAME_SIZE
	.align		4
.L_44:
        /*000c*/ 	.byte	0x04, 0x11
        /*000e*/ 	.short	(.L_46 - .L_45)
	.align		4
.L_45:
        /*0010*/ 	.word	index@(_ZN3cub18CUB_300001_SM_10006detail11EmptyKernelIvEEvv)
        /*0014*/ 	.word	0x00000000


	//----- nvinfo : EIATTR_MIN_STACK_SIZE
	.align		4
.L_46:
        /*0018*/ 	.byte	0x04, 0x12
        /*001a*/ 	.short	(.L_48 - .L_47)
	.align		4
.L_47:
        /*001c*/ 	.word	index@(_ZN3cub18CUB_300001_SM_10006detail11EmptyKernelIvEEvv)
        /*0020*/ 	.word	0x00000000
.L_48:


//--------------------- .nv.compat                --------------------------
	.section	.nv.compat,"",@"SHT_CUDA_COMPAT_INFO"
	.align	4
        /*0000*/ 	.byte	0x02, 0x09, 0x00, 0x00, 0x02, 0x02, 0x01, 0x00, 0x02, 0x05, 0x05, 0x00, 0x03, 0x07, 0x01, 0x01
        /*0010*/ 	.byte	0x02, 0x03, 0x00, 0x00, 0x02, 0x06, 0x01, 0x00, 0x04, 0x0b, 0x08, 0x00, 0x09, 0x00, 0x00, 0x00
        /*0020*/ 	.byte	0x00, 0x00, 0x00, 0x00


//--------------------- .nv.info._ZN3cub18CUB_300001_SM_10006detail11EmptyKernelIvEEvv --------------------------
	.section	.nv.info._ZN3cub18CUB_300001_SM_10006detail11EmptyKernelIvEEvv,"",@"SHT_CUDA_INFO"
	.sectionflags	@""
	.align	4


	//----- nvinfo : EIATTR_CUDA_API_VERSION
	.align		4
        /*0000*/ 	.byte	0x04, 0x37
        /*0002*/ 	.short	(.L_50 - .L_49)
.L_49:
        /*0004*/ 	.word	0x00000082


	//----- nvinfo : EIATTR_SPARSE_MMA_MASK
	.align		4
.L_50:
        /*0008*/ 	.byte	0x03, 0x50
        /*000a*/ 	.short	0x0000


	//----- nvinfo : EIATTR_MAXREG_COUNT
	.align		4
        /*000c*/ 	.byte	0x03, 0x1b
        /*000e*/ 	.short	0x00ff


	//----- nvinfo : EIATTR_MERCURY_ISA_VERSION
	.align		4
        /*0010*/ 	.byte	0x03, 0x5f
        /*0012*/ 	.short	0x0101


	//----- nvinfo : EIATTR_VRC_CTA_INIT_COUNT
	.align		4
        /*0014*/ 	.byte	0x02, 0x4a
	.zero		1
	.zero		1


	//----- nvinfo : EIATTR_EXIT_INSTR_OFFSETS
	.align		4
        /*0018*/ 	.byte	0x04, 0x1c
        /*001a*/ 	.short	(.L_52 - .L_51)


	//   ....[0]....
.L_51:
        /*001c*/ 	.word	0x00000010


	//----- nvinfo : EIATTR_SW_WAR
	.align		4
.L_52:
        /*0020*/ 	.byte	0x04, 0x36
        /*0022*/ 	.short	(.L_54 - .L_53)
.L_53:
        /*0024*/ 	.word	0x00000008
.L_54:


//--------------------- .nv.callgraph             --------------------------
	.section	.nv.callgraph,"",@"SHT_CUDA_CALLGRAPH"
	.align	4
	.sectionentsize	8
	.align		4
        /*0000*/ 	.word	0x00000000
	.align		4
        /*0004*/ 	.word	0xffffffff
	.align		4
        /*0008*/ 	.word	0x00000000
	.align		4
        /*000c*/ 	.word	0xfffffffe
	.align		4
        /*0010*/ 	.word	0x00000000
	.align		4
        /*0014*/ 	.word	0xfffffffd
	.align		4
        /*0018*/ 	.word	0x00000000
	.align		4
        /*001c*/ 	.word	0xfffffffc


//--------------------- .nv.constant4             --------------------------
	.section	.nv.constant4,"a",@progbits
	.align	8
	.align		8
.nv.constant4:
        /*0000*/ 	.dword	_ZN41_INTERNAL_8e35434e_4_k_cu_3a1d2a62_1017444cuda3std3__45__cpo5beginE
	.align		8
        /*0008*/ 	.dword	_ZN41_INTERNAL_8e35434e_4_k_cu_3a1d2a62_1017444cuda3std3__45__cpo3endE
	.align		8
        /*0010*/ 	.dword	_ZN41_INTERNAL_8e35434e_4_k_cu_3a1d2a62_1017444cuda3std3__45__cpo6cbeginE
	.align		8
        /*0018*/ 	.dword	_ZN41_INTERNAL_8e35434e_4_k_cu_3a1d2a62_1017444cuda3std3__45__cpo4cendE
	.align		8
        /*0020*/ 	.dword	_ZN41_INTERNAL_8e35434e_4_k_cu_3a1d2a62_1017444cuda3std3__45__cpo6rbeginE
	.align		8
        /*0028*/ 	.dword	_ZN41_INTERNAL_8e35434e_4_k_cu_3a1d2a62_1017444cuda3std3__45__cpo4rendE
	.align		8
        /*0030*/ 	.dword	_ZN41_INTERNAL_8e35434e_4_k_cu_3a1d2a62_1017444cuda3std3__45__cpo7crbeginE
	.align		8
        /*0038*/ 	.dword	_ZN41_INTERNAL_8e35434e_4_k_cu_3a1d2a62_1017444cuda3std3__45__cpo5crendE
	.align		8
        /*0040*/ 	.dword	_ZN41_INTERNAL_8e35434e_4_k_cu_3a1d2a62_1017444cuda3std3__443_GLOBAL__N__8e35434e_4_k_cu_3a1d2a62_1017446ignoreE
	.align		8
        /*0048*/ 	.dword	_ZN41_INTERNAL_8e35434e_4_k_cu_3a1d2a62_1017444cuda3std3__419piecewise_constructE
	.align		8
        /*0050*/ 	.dword	_ZN41_INTERNAL_8e35434e_4_k_cu_3a1d2a62_1017444cuda3std3__48in_placeE
	.align		8
        /*0058*/ 	.dword	_ZN41_INTERNAL_8e35434e_4_k_cu_3a1d2a62_1017444cuda3std3__420unreachable_sentinelE
	.align		8
        /*0060*/ 	.dword	_ZN41_INTERNAL_8e35434e_4_k_cu_3a1d2a62_1017444cuda3std3__47nulloptE
	.align		8
        /*0068*/ 	.dword	_ZN41_INTERNAL_8e35434e_4_k_cu_3a1d2a62_1017444cuda3std3__48unexpectE
	.align		8
        /*0070*/ 	.dword	_ZN41_INTERNAL_8e35434e_4_k_cu_3a1d2a62_1017444cuda3std6ranges3__45__cpo4swapE
	.align		8
        /*0078*/ 	.dword	_ZN41_INTERNAL_8e35434e_4_k_cu_3a1d2a62_1017444cuda3std6ranges3__45__cpo9iter_moveE
	.align		8
        /*0080*/ 	.dword	_ZN41_INTERNAL_8e35434e_4_k_cu_3a1d2a62_1017444cuda3std6ranges3__45__cpo5beginE
	.align		8
        /*0088*/ 	.dword	_ZN41_INTERNAL_8e35434e_4_k_cu_3a1d2a62_1017444cuda3std6ranges3__45__cpo3endE
	.align		8
        /*0090*/ 	.dword	_ZN41_INTERNAL_8e35434e_4_k_cu_3a1d2a62_1017444cuda3std6ranges3__45__cpo6cbeginE
	.align		8
        /*0098*/ 	.dword	_ZN41_INTERNAL_8e35434e_4_k_cu_3a1d2a62_1017444cuda3std6ranges3__45__cpo4cendE
	.align		8
        /*00a0*/ 	.dword	_ZN41_INTERNAL_8e35434e_4_k_cu_3a1d2a62_1017444cuda3std6ranges3__45__cpo7advanceE
	.align		8
        /*00a8*/ 	.dword	_ZN41_INTERNAL_8e35434e_4_k_cu_3a1d2a62_1017444cuda3std6ranges3__45__cpo9iter_swapE
	.align		8
        /*00b0*/ 	.dword	_ZN41_INTERNAL_8e35434e_4_k_cu_3a1d2a62_1017444cuda3std6ranges3__45__cpo4nextE
	.align		8
        /*00b8*/ 	.dword	_ZN41_INTERNAL_8e35434e_4_k_cu_3a1d2a62_1017444cuda3std6ranges3__45__cpo4prevE
	.align		8
        /*00c0*/ 	.dword	_ZN41_INTERNAL_8e35434e_4_k_cu_3a1d2a62_1017444cuda3std6ranges3__45__cpo4dataE
	.align		8
        /*00c8*/ 	.dword	_ZN41_INTERNAL_8e35434e_4_k_cu_3a1d2a62_1017444cuda3std6ranges3__45__cpo5cdataE
	.align		8
        /*00d0*/ 	.dword	_ZN41_INTERNAL_8e35434e_4_k_cu_3a1d2a62_1017444cuda3std6ranges3__45__cpo4sizeE
	.align		8
        /*00d8*/ 	.dword	_ZN41_INTERNAL_8e35434e_4_k_cu_3a1d2a62_1017444cuda3std6ranges3__45__cpo5ssizeE
	.align		8
        /*00e0*/ 	.dword	_ZN41_INTERNAL_8e35434e_4_k_cu_3a1d2a62_1017444cuda3std6ranges3__45__cpo8distanceE
	.align		8
        /*00e8*/ 	.dword	_ZN41_INTERNAL_8e35434e_4_k_cu_3a1d2a62_1017446thrust24THRUST_300001_SM_1000_NS8cuda_cub3parE
	.align		8
        /*00f0*/ 	.dword	_ZN41_INTERNAL_8e35434e_4_k_cu_3a1d2a62_1017446thrust24THRUST_300001_SM_1000_NS8cuda_cub10par_nosyncE
	.align		8
        /*00f8*/ 	.dword	_ZN41_INTERNAL_8e35434e_4_k_cu_3a1d2a62_1017446thrust24THRUST_300001_SM_1000_NS6system6detail10sequential3seqE
	.align		8
        /*0100*/ 	.dword	_ZN41_INTERNAL_8e35434e_4_k_cu_3a1d2a62_1017446thrust24THRUST_300001_SM_1000_NS12placeholders2_1E
	.align		8
        /*0108*/ 	.dword	_ZN41_INTERNAL_8e35434e_4_k_cu_3a1d2a62_1017446thrust24THRUST_300001_SM_1000_NS12placeholders2_2E
	.align		8
        /*0110*/ 	.dword	_ZN41_INTERNAL_8e35434e_4_k_cu_3a1d2a62_1017446thrust24THRUST_300001_SM_1000_NS12placeholders2_3E
	.align		8
        /*0118*/ 	.dword	_ZN41_INTERNAL_8e35434e_4_k_cu_3a1d2a62_1017446thrust24THRUST_300001_SM_1000_NS12placeholders2_4E
	.align		8
        /*0120*/ 	.dword	_ZN41_INTERNAL_8e35434e_4_k_cu_3a1d2a62_1017446thrust24THRUST_300001_SM_1000_NS12placeholders2_5E
	.align		8
        /*0128*/ 	.dword	_ZN41_INTERNAL_8e35434e_4_k_cu_3a1d2a62_1017446thrust24THRUST_300001_SM_1000_NS12placeholders2_6E
	.align		8
        /*0130*/ 	.dword	_ZN41_INTERNAL_8e35434e_4_k_cu_3a1d2a62_1017446thrust24THRUST_300001_SM_1000_NS12placeholders2_7E
	.align		8
        /*0138*/ 	.dword	_ZN41_INTERNAL_8e35434e_4_k_cu_3a1d2a62_1017446thrust24THRUST_300001_SM_1000_NS12placeholders2_8E
	.align		8
        /*0140*/ 	.dword	_ZN41_INTERNAL_8e35434e_4_k_cu_3a1d2a62_1017446thrust24THRUST_300001_SM_1000_NS12placeholders2_9E
	.align		8
        /*0148*/ 	.dword	_ZN41_INTERNAL_8e35434e_4_k_cu_3a1d2a62_1017446thrust24THRUST_300001_SM_1000_NS12placeholders3_10E
	.align		8
        /*0150*/ 	.dword	_ZN41_INTERNAL_8e35434e_4_k_cu_3a1d2a62_1017446thrust24THRUST_300001_SM_1000_NS3seqE


//--------------------- .text._ZN3cub18CUB_300001_SM_10006detail11EmptyKernelIvEEvv --------------------------
	.section	.text._ZN3cub18CUB_300001_SM_10006detail11EmptyKernelIvEEvv,"ax",@progbits
	.align	128
        .global         _ZN3cub18CUB_300001_SM_10006detail11EmptyKernelIvEEvv
        .type           _ZN3cub18CUB_300001_SM_10006detail11EmptyKernelIvEEvv,@function
        .size           _ZN3cub18CUB_300001_SM_10006detail11EmptyKernelIvEEvv,(.L_x_1 - _ZN3cub18CUB_300001_SM_10006detail11EmptyKernelIvEEvv)
        .other          _ZN3cub18CUB_300001_SM_10006detail11EmptyKernelIvEEvv,@"STO_CUDA_ENTRY STV_DEFAULT"
_ZN3cub18CUB_300001_SM_10006detail11EmptyKernelIvEEvv:
.text._ZN3cub18CUB_300001_SM_10006detail11EmptyKernelIvEEvv:
[----:B------:R-:W-:Y:S01]  /*0000*/  LDC R1, c[0x0][0x37c] ;  /* 0x0000df00ff017b82 */ /* 0x000fe20000000800 */
[----:B------:R-:W-:Y:S05]  /*0010*/  EXIT ;  /* 0x000000000000794d */ /* 0x000fea0003800000 */
.L_x_0:
[----:B------:R-:W-:-:S00]  /*0020*/  BRA `(.L_x_0) ;  /* 0xfffffffc00fc7947 */ /* 0x000fc0000383ffff */
[----:B------:R-:W-:-:S00]  /*0030*/  NOP ;  /* 0x0000000000007918 */ /* 0x000fc00000000000 */
        /* <DEDUP_REMOVED lines=12> */
.L_x_1:


//--------------------- .nv.shared.reserved.0     --------------------------
	.section	.nv.shared.reserved.0,"aw",@nobits
	.weak		__nv_reservedSMEM_offset_0_alias
	.size		__nv_reservedSMEM_offset_0_alias, 0, 64
	.other		__nv_reservedSMEM_offset_0_alias,@"STO_CUDA_RESERVED_SHARED STV_DEFAULT"
__nv_reservedSMEM_offset_0_alias:
	.zero		0
	.zero		64


//--------------------- .nv.global                --------------------------
	.section	.nv.global,"aw",@nobits
.nv.global:
	.type		_ZN41_INTERNAL_8e35434e_4_k_cu_3a1d2a62_1017446thrust24THRUST_300001_SM_1000_NS3seqE,@object
	.size		_ZN41_INTERNAL_8e35434e_4_k_cu_3a1d2a62_1017446thrust24THRUST_300001_SM_1000_NS3seqE,(_ZN41_INTERNAL_8e35434e_4_k_cu_3a1d2a62_1017444cuda3std3__48in_placeE - _ZN41_INTERNAL_8e35434e_4_k_cu_3a1d2a62_1017446thrust24THRUST_300001_SM_1000_NS3seqE)
_ZN41_INTERNAL_8e35434e_4_k_cu_3a1d2a62_1017446thrust24THRUST_300001_SM_1000_NS3seqE:
	.zero		1
	.type		_ZN41_INTERNAL_8e35434e_4_k_cu_3a1d2a62_1017444cuda3std3__48in_placeE,@object
	.size		_ZN41_INTERNAL_8e35434e_4_k_cu_3a1d2a62_1017444cuda3std3__48in_placeE,(_ZN41_INTERNAL_8e35434e_4_k_cu_3a1d2a62_1017444cuda3std6ranges3__45__cpo4sizeE - _ZN41_INTERNAL_8e35434e_4_k_cu_3a1d2a62_1017444cuda3std3__48in_placeE)
_ZN41_INTERNAL_8e35434e_4_k_cu_3a1d2a62_1017444cuda3std3__48in_placeE:
	.zero		1
	.type		_ZN41_INTERNAL_8e35434e_4_k_cu_3a1d2a62_1017444cuda3std6ranges3__45__cpo4sizeE,@object
	.size		_ZN41_INTERNAL_8e35434e_4_k_cu_3a1d2a62_1017444cuda3std6ranges3__45__cpo4sizeE,(_ZN41_INTERNAL_8e35434e_4_k_cu_3a1d2a62_1017446thrust24THRUST_300001_SM_1000_NS12placeholders2_3E - _ZN41_INTERNAL_8e35434e_4_k_cu_3a1d2a62_1017444cuda3std6ranges3__45__cpo4sizeE)
_ZN41_INTERNAL_8e35434e_4_k_cu_3a1d2a62_1017444cuda3std6ranges3__45__cpo4sizeE:
	.zero		1
	.type		_ZN41_INTERNAL_8e35434e_4_k_cu_3a1d2a62_1017446thrust24THRUST_300001_SM_1000_NS12placeholders2_3E,@object
	.size		_ZN41_INTERNAL_8e35434e_4_k_cu_3a1d2a62_1017446thrust24THRUST_300001_SM_1000_NS12placeholders2_3E,(_ZN41_INTERNAL_8e35434e_4_k_cu_3a1d2a62_1017444cuda3std3__45__cpo6cbeginE - _ZN41_INTERNAL_8e35434e_4_k_cu_3a1d2a62_1017446thrust24THRUST_300001_SM_1000_NS12placeholders2_3E)
_ZN41_INTERNAL_8e35434e_4_k_cu_3a1d2a62_1017446thrust24THRUST_300001_SM_1000_NS12placeholders2_3E:
	.zero		1
	.type		_ZN41_INTERNAL_8e35434e_4_k_cu_3a1d2a62_1017444cuda3std3__45__cpo6cbeginE,@object
	.size		_ZN41_INTERNAL_8e35434e_4_k_cu_3a1d2a62_1017444cuda3std3__45__cpo6cbeginE,(_ZN41_INTERNAL_8e35434e_4_k_cu_3a1d2a62_1017444cuda3std6ranges3__45__cpo6cbeginE - _ZN41_INTERNAL_8e35434e_4_k_cu_3a1d2a62_1017444cuda3std3__45__cpo6cbeginE)
_ZN41_INTERNAL_8e35434e_4_k_cu_3a1d2a62_1017444cuda3std3__45__cpo6cbeginE:
	.zero		1
	.type		_ZN41_INTERNAL_8e35434e_4_k_cu_3a1d2a62_1017444cuda3std6ranges3__45__cpo6cbeginE,@object
	.size		_ZN41_INTERNAL_8e35434e_4_k_cu_3a1d2a62_1017444cuda3std6ranges3__45__cpo6cbeginE,(_ZN41_INTERNAL_8e35434e_4_k_cu_3a1d2a62_1017446thrust24THRUST_300001_SM_1000_NS12placeholders2_7E - _ZN41_INTERNAL_8e35434e_4_k_cu_3a1d2a62_1017444cuda3std6ranges3__45__cpo6cbeginE)
_ZN41_INTERNAL_8e35434e_4_k_cu_3a1d2a62_1017444cuda3std6ranges3__45__cpo6cbeginE:
	.zero		1
	.type		_ZN41_INTERNAL_8e35434e_4_k_cu_3a1d2a62_1017446thrust24THRUST_300001_SM_1000_NS12placeholders2_7E,@object
	.size		_ZN41_INTERNAL_8e35434e_4_k_cu_3a1d2a62_1017446thrust24THRUST_300001_SM_1000_NS12placeholders2_7E,(_ZN41_INTERNAL_8e35434e_4_k_cu_3a1d2a62_1017444cuda3std3__45__cpo7crbeginE - _ZN41_INTERNAL_8e35434e_4_k_cu_3a1d2a62_1017446thrust24THRUST_300001_SM_1000_NS12placeholders2_7E)
_ZN41_INTERNAL_8e35434e_4_k_cu_3a1d2a62_1017446thrust24THRUST_300001_SM_1000_NS12placeholders2_7E:
	.zero		1
	.type		_ZN41_INTERNAL_8e35434e_4_k_cu_3a1d2a62_1017444cuda3std3__45__cpo7crbeginE,@object
	.size		_ZN41_INTERNAL_8e35434e_4_k_cu_3a1d2a62_1017444cuda3std3__45__cpo7crbeginE,(_ZN41_INTERNAL_8e35434e_4_k_cu_3a1d2a62_1017444cuda3std6ranges3__45__cpo4nextE - _ZN41_INTERNAL_8e35434e_4_k_cu_3a1d2a62_1017444cuda3std3__45__cpo7crbeginE)
_ZN41_INTERNAL_8e35434e_4_k_cu_3a1d2a62_1017444cuda3std3__45__cpo7crbeginE:
	.zero		1
	.type		_ZN41_INTERNAL_8e35434e_4_k_cu_3a1d2a62_1017444cuda3std6ranges3__45__cpo4nextE,@object
	.size		_ZN41_INTERNAL_8e35434e_4_k_cu_3a1d2a62_1017444cuda3std6ranges3__45__cpo4nextE,(_ZN41_INTERNAL_8e35434e_4_k_cu_3a1d2a62_1017444cuda3std6ranges3__45__cpo4swapE - _ZN41_INTERNAL_8e35434e_4_k_cu_3a1d2a62_1017444cuda3std6ranges3__45__cpo4nextE)
_ZN41_INTERNAL_8e35434e_4_k_cu_3a1d2a62_1017444cuda3std6ranges3__45__cpo4nextE:
	.zero		1
	.type		_ZN41_INTERNAL_8e35434e_4_k_cu_3a1d2a62_1017444cuda3std6ranges3__45__cpo4swapE,@object
	.size		_ZN41_INTERNAL_8e35434e_4_k_cu_3a1d2a62_1017444cuda3std6ranges3__45__cpo4swapE,(_ZN41_INTERNAL_8e35434e_4_k_cu_3a1d2a62_1017446thrust24THRUST_300001_SM_1000_NS8cuda_cub10par_nosyncE - _ZN41_INTERNAL_8e35434e_4_k_cu_3a1d2a62_1017444cuda3std6ranges3__45__cpo4swapE)
_ZN41_INTERNAL_8e35434e_4_k_cu_3a1d2a62_1017444cuda3std6ranges3__45__cpo4swapE:
	.zero		1
	.type		_ZN41_INTERNAL_8e35434e_4_k_cu_3a1d2a62_1017446thrust24THRUST_300001_SM_1000_NS8cuda_cub10par_nosyncE,@object
	.size		_ZN41_INTERNAL_8e35434e_4_k_cu_3a1d2a62_1017446thrust24THRUST_300001_SM_1000_NS8cuda_cub10par_nosyncE,(_ZN41_INTERNAL_8e35434e_4_k_cu_3a1d2a62_1017446thrust24THRUST_300001_SM_1000_NS12placeholders2_9E - _ZN41_INTERNAL_8e35434e_4_k_cu_3a1d2a62_1017446thrust24THRUST_300001_SM_1000_NS8cuda_cub10par_nosyncE)
_ZN41_INTERNAL_8e35434e_4_k_cu_3a1d2a62_1017446thrust24THRUST_300001_SM_1000_NS8cuda_cub10par_nosyncE:
	.zero		1
	.type		_ZN41_INTERNAL_8e35434e_4_k_cu_3a1d2a62_1017446thrust24THRUST_300001_SM_1000_NS12placeholders2_9E,@object
	.size		_ZN41_INTERNAL_8e35434e_4_k_cu_3a1d2a62_1017446thrust24THRUST_300001_SM_1000_NS12placeholders2_9E,(_ZN41_INTERNAL_8e35434e_4_k_cu_3a1d2a62_1017444cuda3std3__443_GLOBAL__N__8e35434e_4_k_cu_3a1d2a62_1017446ignoreE - _ZN41_INTERNAL_8e35434e_4_k_cu_3a1d2a62_1017446thrust24THRUST_300001_SM_1000_NS12placeholders2_9E)
_ZN41_INTERNAL_8e35434e_4_k_cu_3a1d2a62_1017446thrust24THRUST_300001_SM_1000_NS12placeholders2_9E:
	.zero		1
	.type		_ZN41_INTERNAL_8e35434e_4_k_cu_3a1d2a62_1017444cuda3std3__443_GLOBAL__N__8e35434e_4_k_cu_3a1d2a62_1017446ignoreE,@object
	.size		_ZN41_INTERNAL_8e35434e_4_k_cu_3a1d2a62_1017444cuda3std3__443_GLOBAL__N__8e35434e_4_k_cu_3a1d2a62_1017446ignoreE,(_ZN41_INTERNAL_8e35434e_4_k_cu_3a1d2a62_1017444cuda3std6ranges3__45__cpo4dataE - _ZN41_INTERNAL_8e35434e_4_k_cu_3a1d2a62_1017444cuda3std3__443_GLOBAL__N__8e35434e_4_k_cu_3a1d2a62_1017446ignoreE)
_ZN41_INTERNAL_8e35434e_4_k_cu_3a1d2a62_1017444cuda3std3__443_GLOBAL__N__8e35434e_4_k_cu_3a1d2a62_1017446ignoreE:
	.zero		1
	.type		_ZN41_INTERNAL_8e35434e_4_k_cu_3a1d2a62_1017444cuda3std6ranges3__45__cpo4dataE,@object
	.size		_ZN41_INTERNAL_8e35434e_4_k_cu_3a1d2a62_1017444cuda3std6ranges3__45__cpo4dataE,(_ZN41_INTERNAL_8e35434e_4_k_cu_3a1d2a62_1017446thrust24THRUST_300001_SM_1000_NS12placeholders2_1E - _ZN41_INTERNAL_8e35434e_4_k_cu_3a1d2a62_1017444cuda3std6ranges3__45__cpo4dataE)
_ZN41_INTERNAL_8e35434e_4_k_cu_3a1d2a62_1017444cuda3std6ranges3__45__cpo4dataE:
	.zero		1
	.type		_ZN41_INTERNAL_8e35434e_4_k_cu_3a1d2a62_1017446thrust24THRUST_300001_SM_1000_NS12placeholders2_1E,@object
	.size		_ZN41_INTERNAL_8e35434e_4_k_cu_3a1d2a62_1017446thrust24THRUST_300001_SM_1000_NS12placeholders2_1E,(_ZN41_INTERNAL_8e35434e_4_k_cu_3a1d2a62_1017444cuda3std3__45__cpo5beginE - _ZN41_INTERNAL_8e35434e_4_k_cu_3a1d2a62_1017446thrust24THRUST_300001_SM_1000_NS12placeholders2_1E)
_ZN41_INTERNAL_8e35434e_4_k_cu_3a1d2a62_1017446thrust24THRUST_300001_SM_1000_NS12placeholders2_1E:
	.zero		1
	.type		_ZN41_INTERNAL_8e35434e_4_k_cu_3a1d2a62_1017444cuda3std3__45__cpo5beginE,@object
	.size		_ZN41_INTERNAL_8e35434e_4_k_cu_3a1d2a62_1017444cuda3std3__45__cpo5beginE,(_ZN41_INTERNAL_8e35434e_4_k_cu_3a1d2a62_1017444cuda3std6ranges3__45__cpo5beginE - _ZN41_INTERNAL_8e35434e_4_k_cu_3a1d2a62_1017444cuda3std3__45__cpo5beginE)
_ZN41_INTERNAL_8e35434e_4_k_cu_3a1d2a62_1017444cuda3std3__45__cpo5beginE:
	.zero		1
	.type		_ZN41_INTERNAL_8e35434e_4_k_cu_3a1d2a62_1017444cuda3std6ranges3__45__cpo5beginE,@object
	.size		_ZN41_INTERNAL_8e35434e_4_k_cu_3a1d2a62_1017444cuda3std6ranges3__45__cpo5beginE,(_ZN41_INTERNAL_8e35434e_4_k_cu_3a1d2a62_1017446thrust24THRUST_300001_SM_1000_NS12placeholders2_5E - _ZN41_INTERNAL_8e35434e_4_k_cu_3a1d2a62_1017444cuda3std6ranges3__45__cpo5beginE)
_ZN41_INTERNAL_8e35434e_4_k_cu_3a1d2a62_1017444cuda3std6ranges3__45__cpo5beginE:
	.zero		1
	.type		_ZN41_INTERNAL_8e35434e_4_k_cu_3a1d2a62_1017446thrust24THRUST_300001_SM_1000_NS12placeholders2_5E,@object
	.size		_ZN41_INTERNAL_8e35434e_4_k_cu_3a1d2a62_1017446thrust24THRUST_300001_SM_1000_NS12placeholders2_5E,(_ZN41_INTERNAL_8e35434e_4_k_cu_3a1d2a62_1017444cuda3std3__45__cpo6rbeginE - _ZN41_INTERNAL_8e35434e_4_k_cu_3a1d2a62_1017446thrust24THRUST_300001_SM_1000_NS12placeholders2_5E)
_ZN41_INTERNAL_8e35434e_4_k_cu_3a1d2a62_1017446thrust24THRUST_300001_SM_1000_NS12placeholders2_5E:
	.zero		1
	.type		_ZN41_INTERNAL_8e35434e_4_k_cu_3a1d2a62_1017444cuda3std3__45__cpo6rbeginE,@object
	.size		_ZN41_INTERNAL_8e35434e_4_k_cu_3a1d2a62_1017444cuda3std3__45__cpo6rbeginE,(_ZN41_INTERNAL_8e35434e_4_k_cu_3a1d2a62_1017444cuda3std6ranges3__45__cpo7advanceE - _ZN41_INTERNAL_8e35434e_4_k_cu_3a1d2a62_1017444cuda3std3__45__cpo6rbeginE)
_ZN41_INTERNAL_8e35434e_4_k_cu_3a1d2a62_1017444cuda3std3__45__cpo6rbeginE:
	.zero		1
	.type		_ZN41_INTERNAL_8e35434e_4_k_cu_3a1d2a62_1017444cuda3std6ranges3__45__cpo7advanceE,@object
	.size		_ZN41_INTERNAL_8e35434e_4_k_cu_3a1d2a62_1017444cuda3std6ranges3__45__cpo7advanceE,(_ZN41_INTERNAL_8e35434e_4_k_cu_3a1d2a62_1017444cuda3std3__47nulloptE - _ZN41_INTERNAL_8e35434e_4_k_cu_3a1d2a62_1017444cuda3std6ranges3__45__cpo7advanceE)
_ZN41_INTERNAL_8e35434e_4_k_cu_3a1d2a62_1017444cuda3std6ranges3__45__cpo7advanceE:
	.zero		1
	.type		_ZN41_INTERNAL_8e35434e_4_k_cu_3a1d2a62_1017444cuda3std3__47nulloptE,@object
	.size		_ZN41_INTERNAL_8e35434e_4_k_cu_3a1d2a62_1017444cuda3std3__47nulloptE,(_ZN41_INTERNAL_8e35434e_4_k_cu_3a1d2a62_1017444cuda3std6ranges3__45__cpo8distanceE - _ZN41_INTERNAL_8e35434e_4_k_cu_3a1d2a62_1017444cuda3std3__47nulloptE)
_ZN41_INTERNAL_8e35434e_4_k_cu_3a1d2a62_1017444cuda3std3__47nulloptE:
	.zero		1
	.type		_ZN41_INTERNAL_8e35434e_4_k_cu_3a1d2a62_1017444cuda3std6ranges3__45__cpo8distanceE,@object
	.size		_ZN41_INTERNAL_8e35434e_4_k_cu_3a1d2a62_1017444cuda3std6ranges3__45__cpo8distanceE,(_ZN41_INTERNAL_8e35434e_4_k_cu_3a1d2a62_1017446thrust24THRUST_300001_SM_1000_NS12placeholders3_10E - _ZN41_INTERNAL_8e35434e_4_k_cu_3a1d2a62_1017444cuda3std6ranges3__45__cpo8distanceE)
_ZN41_INTERNAL_8e35434e_4_k_cu_3a1d2a62_1017444cuda3std6ranges3__45__cpo8distanceE:
	.zero		1
	.type		_ZN41_INTERNAL_8e35434e_4_k_cu_3a1d2a62_1017446thrust24THRUST_300001_SM_1000_NS12placeholders3_10E,@object
	.size		_ZN41_INTERNAL_8e35434e_4_k_cu_3a1d2a62_1017446thrust24THRUST_300001_SM_1000_NS12placeholders3_10E,(_ZN41_INTERNAL_8e35434e_4_k_cu_3a1d2a62_1017444cuda3std3__419piecewise_constructE - _ZN41_INTERNAL_8e35434e_4_k_cu_3a1d2a62_1017446thrust24THRUST_300001_SM_1000_NS12placeholders3_10E)
_ZN41_INTERNAL_8e35434e_4_k_cu_3a1d2a62_1017446thrust24THRUST_300001_SM_1000_NS12placeholders3_10E:
	.zero		1
	.type		_ZN41_INTERNAL_8e35434e_4_k_cu_3a1d2a62_1017444cuda3std3__419piecewise_constructE,@object
	.size		_ZN41_INTERNAL_8e35434e_4_k_cu_3a1d2a62_1017444cuda3std3__419piecewise_constructE,(_ZN41_INTERNAL_8e35434e_4_k_cu_3a1d2a62_1017444cuda3std6ranges3__45__cpo5cdataE - _ZN41_INTERNAL_8e35434e_4_k_cu_3a1d2a62_1017444cuda3std3__419piecewise_constructE)
_ZN41_INTERNAL_8e35434e_4_k_cu_3a1d2a62_1017444cuda3std3__419piecewise_constructE:
	.zero		1
	.type		_ZN41_INTERNAL_8e35434e_4_k_cu_3a1d2a62_1017444cuda3std6ranges3__45__cpo5cdataE,@object
	.size		_ZN41_INTERNAL_8e35434e_4_k_cu_3a1d2a62_1017444cuda3std6ranges3__45__cpo5cdataE,(_ZN41_INTERNAL_8e35434e_4_k_cu_3a1d2a62_1017446thrust24THRUST_300001_SM_1000_NS12placeholders2_2E - _ZN41_INTERNAL_8e35434e_4_k_cu_3a1d2a62_1017444cuda3std6ranges3__45__cpo5cdataE)
_ZN41_INTERNAL_8e35434e_4_k_cu_3a1d2a62_1017444cuda3std6ranges3__45__cpo5cdataE:
	.zero		1
	.type		_ZN41_INTERNAL_8e35434e_4_k_cu_3a1d2a62_1017446thrust24THRUST_300001_SM_1000_NS12placeholders2_2E,@object
	.size		_ZN41_INTERNAL_8e35434e_4_k_cu_3a1d2a62_1017446thrust24THRUST_300001_SM_1000_NS12placeholders2_2E,(_ZN41_INTERNAL_8e35434e_4_k_cu_3a1d2a62_1017444cuda3std3__45__cpo3endE - _ZN41_INTERNAL_8e35434e_4_k_cu_3a1d2a62_1017446thrust24THRUST_300001_SM_1000_NS12placeholders2_2E)
_ZN41_INTERNAL_8e35434e_4_k_cu_3a1d2a62_1017446thrust24THRUST_300001_SM_1000_NS12placeholders2_2E:
	.zero		1
	.type		_ZN41_INTERNAL_8e35434e_4_k_cu_3a1d2a62_1017444cuda3std3__45__cpo3endE,@object
	.size		_ZN41_INTERNAL_8e35434e_4_k_cu_3a1d2a62_1017444cuda3std3__45__cpo3endE,(_ZN41_INTERNAL_8e35434e_4_k_cu_3a1d2a62_1017444cuda3std6ranges3__45__cpo3endE - _ZN41_INTERNAL_8e35434e_4_k_cu_3a1d2a62_1017444cuda3std3__45__cpo3endE)
_ZN41_INTERNAL_8e35434e_4_k_cu_3a1d2a62_1017444cuda3std3__45__cpo3endE:
	.zero		1
	.type		_ZN41_INTERNAL_8e35434e_4_k_cu_3a1d2a62_1017444cuda3std6ranges3__45__cpo3endE,@object
	.size		_ZN41_INTERNAL_8e35434e_4_k_cu_3a1d2a62_1017444cuda3std6ranges3__45__cpo3endE,(_ZN41_INTERNAL_8e35434e_4_k_cu_3a1d2a62_1017446thrust24THRUST_300001_SM_1000_NS12placeholders2_6E - _ZN41_INTERNAL_8e35434e_4_k_cu_3a1d2a62_1017444cuda3std6ranges3__45__cpo3endE)
_ZN41_INTERNAL_8e35434e_4_k_cu_3a1d2a62_1017444cuda3std6ranges3__45__cpo3endE:
	.zero		1
	.type		_ZN41_INTERNAL_8e35434e_4_k_cu_3a1d2a62_1017446thrust24THRUST_300001_SM_1000_NS12placeholders2_6E,@object
	.size		_ZN41_INTERNAL_8e35434e_4_k_cu_3a1d2a62_1017446thrust24THRUST_300001_SM_1000_NS12placeholders2_6E,(_ZN41_INTERNAL_8e35434e_4_k_cu_3a1d2a62_1017444cuda3std3__45__cpo4rendE - _ZN41_INTERNAL_8e35434e_4_k_cu_3a1d2a62_1017446thrust24THRUST_300001_SM_1000_NS12placeholders2_6E)
_ZN41_INTERNAL_8e35434e_4_k_cu_3a1d2a62_1017446thrust24THRUST_300001_SM_1000_NS12placeholders2_6E:
	.zero		1
	.type		_ZN41_INTERNAL_8e35434e_4_k_cu_3a1d2a62_1017444cuda3std3__45__cpo4rendE,@object
	.size		_ZN41_INTERNAL_8e35434e_4_k_cu_3a1d2a62_1017444cuda3std3__45__cpo4rendE,(_ZN41_INTERNAL_8e35434e_4_k_cu_3a1d2a62_1017444cuda3std6ranges3__45__cpo9iter_swapE - _ZN41_INTERNAL_8e35434e_4_k_cu_3a1d2a62_1017444cuda3std3__45__cpo4rendE)
_ZN41_INTERNAL_8e35434e_4_k_cu_3a1d2a62_1017444cuda3std3__45__cpo4rendE:
	.zero		1
	.type		_ZN41_INTERNAL_8e35434e_4_k_cu_3a1d2a62_1017444cuda3std6ranges3__45__cpo9iter_swapE,@object
	.size		_ZN41_INTERNAL_8e35434e_4_k_cu_3a1d2a62_1017444cuda3std6ranges3__45__cpo9iter_swapE,(_ZN41_INTERNAL_8e35434e_4_k_cu_3a1d2a62_1017444cuda3std3__48unexpectE - _ZN41_INTERNAL_8e35434e_4_k_cu_3a1d2a62_1017444cuda3std6ranges3__45__cpo9iter_swapE)
_ZN41_INTERNAL_8e35434e_4_k_cu_3a1d2a62_1017444cuda3std6ranges3__45__cpo9iter_swapE:
	.zero		1
	.type		_ZN41_INTERNAL_8e35434e_4_k_cu_3a1d2a62_1017444cuda3std3__48unexpectE,@object
	.size		_ZN41_INTERNAL_8e35434e_4_k_cu_3a1d2a62_1017444cuda3std3__48unexpectE,(_ZN41_INTERNAL_8e35434e_4_k_cu_3a1d2a62_1017446thrust24THRUST_300001_SM_1000_NS8cuda_cub3parE - _ZN41_INTERNAL_8e35434e_4_k_cu_3a1d2a62_1017444cuda3std3__48unexpectE)
_ZN41_INTERNAL_8e35434e_4_k_cu_3a1d2a62_1017444cuda3std3__48unexpectE:
	.zero		1
	.type		_ZN41_INTERNAL_8e35434e_4_k_cu_3a1d2a62_1017446thrust24THRUST_300001_SM_1000_NS8cuda_cub3parE,@object
	.size		_ZN41_INTERNAL_8e35434e_4_k_cu_3a1d2a62_1017446thrust24THRUST_300001_SM_1000_NS8cuda_cub3parE,(_ZN41_INTERNAL_8e35434e_4_k_cu_3a1d2a62_1017446thrust24THRUST_300001_SM_1000_NS12placeholders2_4E - _ZN41_INTERNAL_8e35434e_4_k_cu_3a1d2a62_1017446thrust24THRUST_300001_SM_1000_NS8cuda_cub3parE)
_ZN41_INTERNAL_8e35434e_4_k_cu_3a1d2a62_1017446thrust24THRUST_300001_SM_1000_NS8cuda_cub3parE:
	.zero		1
	.type		_ZN41_INTERNAL_8e35434e_4_k_cu_3a1d2a62_1017446thrust24THRUST_300001_SM_1000_NS12placeholders2_4E,@object
	.size		_ZN41_INTERNAL_8e35434e_4_k_cu_3a1d2a62_1017446thrust24THRUST_300001_SM_1000_NS12placeholders2_4E,(_ZN41_INTERNAL_8e35434e_4_k_cu_3a1d2a62_1017444cuda3std3__45__cpo4cendE - _ZN41_INTERNAL_8e35434e_4_k_cu_3a1d2a62_1017446thrust24THRUST_300001_SM_1000_NS12placeholders2_4E)
_ZN41_INTERNAL_8e35434e_4_k_cu_3a1d2a62_1017446thrust24THRUST_300001_SM_1000_NS12placeholders2_4E:
	.zero		1
	.type		_ZN41_INTERNAL_8e35434e_4_k_cu_3a1d2a62_1017444cuda3std3__45__cpo4cendE,@object
	.size		_ZN41_INTERNAL_8e35434e_4_k_cu_3a1d2a62_1017444cuda3std3__45__cpo4cendE,(_ZN41_INTERNAL_8e35434e_4_k_cu_3a1d2a62_1017444cuda3std6ranges3__45__cpo4cendE - _ZN41_INTERNAL_8e35434e_4_k_cu_3a1d2a62_1017444cuda3std3__45__cpo4cendE)
_ZN41_INTERNAL_8e35434e_4_k_cu_3a1d2a62_1017444cuda3std3__45__cpo4cendE:
	.zero		1
	.type		_ZN41_INTERNAL_8e35434e_4_k_cu_3a1d2a62_1017444cuda3std6ranges3__45__cpo4cendE,@object
	.size		_ZN41_INTERNAL_8e35434e_4_k_cu_3a1d2a62_1017444cuda3std6ranges3__45__cpo4cendE,(_ZN41_INTERNAL_8e35434e_4_k_cu_3a1d2a62_1017444cuda3std3__420unreachable_sentinelE - _ZN41_INTERNAL_8e35434e_4_k_cu_3a1d2a62_1017444cuda3std6ranges3__45__cpo4cendE)
_ZN41_INTERNAL_8e35434e_4_k_cu_3a1d2a62_1017444cuda3std6ranges3__45__cpo4cendE:
	.zero		1
	.type		_ZN41_INTERNAL_8e35434e_4_k_cu_3a1d2a62_1017444cuda3std3__420unreachable_sentinelE,@object
	.size		_ZN41_INTERNAL_8e35434e_4_k_cu_3a1d2a62_1017444cuda3std3__420unreachable_sentinelE,(_ZN41_INTERNAL_8e35434e_4_k_cu_3a1d2a62_1017444cuda3std6ranges3__45__cpo5ssizeE - _ZN41_INTERNAL_8e35434e_4_k_cu_3a1d2a62_1017444cuda3std3__420unreachable_sentinelE)
_ZN41_INTERNAL_8e35434e_4_k_cu_3a1d2a62_1017444cuda3std3__420unreachable_sentinelE:
	.zero		1
	.type		_ZN41_INTERNAL_8e35434e_4_k_cu_3a1d2a62_1017444cuda3std6ranges3__45__cpo5ssizeE,@object
	.size		_ZN41_INTERNAL_8e35434e_4_k_cu_3a1d2a62_1017444cuda3std6ranges3__45__cpo5ssizeE,(_ZN41_INTERNAL_8e35434e_4_k_cu_3a1d2a62_1017446thrust24THRUST_300001_SM_1000_NS12placeholders2_8E - _ZN41_INTERNAL_8e35434e_4_k_cu_3a1d2a62_1017444cuda3std6ranges3__45__cpo5ssizeE)
_ZN41_INTERNAL_8e35434e_4_k_cu_3a1d2a62_1017444cuda3std6ranges3__45__cpo5ssizeE:
	.zero		1
	.type		_ZN41_INTERNAL_8e35434e_4_k_cu_3a1d2a62_1017446thrust24THRUST_300001_SM_1000_NS12placeholders2_8E,@object
	.size		_ZN41_INTERNAL_8e35434e_4_k_cu_3a1d2a62_1017446thrust24THRUST_300001_SM_1000_NS12placeholders2_8E,(_ZN41_INTERNAL_8e35434e_4_k_cu_3a1d2a62_1017444cuda3std3__45__cpo5crendE - _ZN41_INTERNAL_8e35434e_4_k_cu_3a1d2a62_1017446thrust24THRUST_300001_SM_1000_NS12placeholders2_8E)
_ZN41_INTERNAL_8e35434e_4_k_cu_3a1d2a62_1017446thrust24THRUST_300001_SM_1000_NS12placeholders2_8E:
	.zero		1
	.type		_ZN41_INTERNAL_8e35434e_4_k_cu_3a1d2a62_1017444cuda3std3__45__cpo5crendE,@object
	.size		_ZN41_INTERNAL_8e35434e_4_k_cu_3a1d2a62_1017444cuda3std3__45__cpo5crendE,(_ZN41_INTERNAL_8e35434e_4_k_cu_3a1d2a62_1017444cuda3std6ranges3__45__cpo4prevE - _ZN41_INTERNAL_8e35434e_4_k_cu_3a1d2a62_1017444cuda3std3__45__cpo5crendE)
_ZN41_INTERNAL_8e35434e_4_k_cu_3a1d2a62_1017444cuda3std3__45__cpo5crendE:
	.zero		1
	.type		_ZN41_INTERNAL_8e35434e_4_k_cu_3a1d2a62_1017444cuda3std6ranges3__45__cpo4prevE,@object
	.size		_ZN41_INTERNAL_8e35434e_4_k_cu_3a1d2a62_1017444cuda3std6ranges3__45__cpo4prevE,(_ZN41_INTERNAL_8e35434e_4_k_cu_3a1d2a62_1017444cuda3std6ranges3__45__cpo9iter_moveE - _ZN41_INTERNAL_8e35434e_4_k_cu_3a1d2a62_1017444cuda3std6ranges3__45__cpo4prevE)
_ZN41_INTERNAL_8e35434e_4_k_cu_3a1d2a62_1017444cuda3std6ranges3__45__cpo4prevE:
	.zero		1
	.type		_ZN41_INTERNAL_8e35434e_4_k_cu_3a1d2a62_1017444cuda3std6ranges3__45__cpo9iter_moveE,@object
	.size		_ZN41_INTERNAL_8e35434e_4_k_cu_3a1d2a62_1017444cuda3std6ranges3__45__cpo9iter_moveE,(_ZN41_INTERNAL_8e35434e_4_k_cu_3a1d2a62_1017446thrust24THRUST_300001_SM_1000_NS6system6detail10sequential3seqE - _ZN41_INTERNAL_8e35434e_4_k_cu_3a1d2a62_1017444cuda3std6ranges3__45__cpo9iter_moveE)
_ZN41_INTERNAL_8e35434e_4_k_cu_3a1d2a62_1017444cuda3std6ranges3__45__cpo9iter_moveE:
	.zero		1
	.type		_ZN41_INTERNAL_8e35434e_4_k_cu_3a1d2a62_1017446thrust24THRUST_300001_SM_1000_NS6system6detail10sequential3seqE,@object
	.size		_ZN41_INTERNAL_8e35434e_4_k_cu_3a1d2a62_1017446thrust24THRUST_300001_SM_1000_NS6system6detail10sequential3seqE,(.L_31 - _ZN41_INTERNAL_8e35434e_4_k_cu_3a1d2a62_1017446thrust24THRUST_300001_SM_1000_NS6system6detail10sequential3seqE)
_ZN41_INTERNAL_8e35434e_4_k_cu_3a1d2a62_1017446thrust24THRUST_300001_SM_1000_NS6system6detail10sequential3seqE:
	.zero		1
.L_31:


//--------------------- .nv.constant0._ZN3cub18CUB_300001_SM_10006detail11EmptyKernelIvEEvv --------------------------
	.section	.nv.constant0._ZN3cub18CUB_300001_SM_10006detail11EmptyKernelIvEEvv,"a",@progbits
	.sectionflags	@""
	.align	4
.nv.constant0._ZN3cub18CUB_300001_SM_10006detail11EmptyKernelIvEEvv:
	.zero		896


//--------------------- SYMBOLS --------------------------

	.type		.nv.reservedSmem.offset0,@object
	.size		.nv.reservedSmem.offset0,0x4
